	.headerflags	@"EF_CUDA_TEXMODE_UNIFIED EF_CUDA_64BIT_ADDRESS EF_CUDA_ACCELERATORS EF_CUDA_SM90 EF_CUDA_VIRTUAL_SM(EF_CUDA_SM90)"
	.elftype	@"ET_EXEC"


//--------------------- .nv.info                  --------------------------
	.section	.nv.info,"",@"SHT_CUDA_INFO"
	.align	4


	//----- nvinfo : EIATTR_REGCOUNT
	.align		4
        /*0000*/ 	.byte	0x04, 0x2f
        /*0002*/ 	.short	(.L_1 - .L_0)
	.align		4
.L_0:
        /*0004*/ 	.word	index@(triton_poi_fused_convolution_relu_threshold_backward_17)
        /*0008*/ 	.word	0x0000000c


	//----- nvinfo : EIATTR_MIN_STACK_SIZE
	.align		4
.L_1:
        /*000c*/ 	.byte	0x04, 0x12
        /*000e*/ 	.short	(.L_3 - .L_2)
	.align		4
.L_2:
        /*0010*/ 	.word	index@(triton_poi_fused_convolution_relu_threshold_backward_17)
        /*0014*/ 	.word	0x00000000


	//----- nvinfo : EIATTR_FRAME_SIZE
	.align		4
.L_3:
        /*0018*/ 	.byte	0x04, 0x11
        /*001a*/ 	.short	(.L_5 - .L_4)
	.align		4
.L_4:
        /*001c*/ 	.word	index@(triton_poi_fused_convolution_relu_threshold_backward_17)
        /*0020*/ 	.word	0x00000000


	//----- nvinfo : EIATTR_MIN_STACK_SIZE
	.align		4
.L_5:
        /*0024*/ 	.byte	0x04, 0x12
        /*0026*/ 	.short	(.L_7 - .L_6)
	.align		4
.L_6:
        /*0028*/ 	.word	index@(triton_poi_fused_convolution_relu_threshold_backward_17)
        /*002c*/ 	.word	0x00000000
.L_7:


//--------------------- .nv.info.triton_poi_fused_convolution_relu_threshold_backward_17 --------------------------
	.section	.nv.info.triton_poi_fused_convolution_relu_threshold_backward_17,"",@"SHT_CUDA_INFO"
	.sectionflags	@""
	.align	4


	//----- nvinfo : EIATTR_CUDA_API_VERSION
	.align		4
        /*0000*/ 	.byte	0x04, 0x37
        /*0002*/ 	.short	(.L_9 - .L_8)
.L_8:
        /*0004*/ 	.word	0x0000007c


	//----- nvinfo : EIATTR_KPARAM_INFO
	.align		4
.L_9:
        /*0008*/ 	.byte	0x04, 0x17
        /*000a*/ 	.short	(.L_11 - .L_10)
.L_10:
        /*000c*/ 	.word	0x00000000
        /*0010*/ 	.short	0x0003
        /*0012*/ 	.short	0x0018
        /*0014*/ 	.byte	0x00, 0xf0, 0x11, 0x00


	//----- nvinfo : EIATTR_KPARAM_INFO
	.align		4
.L_11:
        /*0018*/ 	.byte	0x04, 0x17
        /*001a*/ 	.short	(.L_13 - .L_12)
.L_12:
        /*001c*/ 	.word	0x00000000
        /*0020*/ 	.short	0x0002
        /*0022*/ 	.short	0x0010
        /*0024*/ 	.byte	0x00, 0xf4, 0x21, 0x00


	//----- nvinfo : EIATTR_KPARAM_INFO
	.align		4
.L_13:
        /*0028*/ 	.byte	0x04, 0x17
        /*002a*/ 	.short	(.L_15 - .L_14)
.L_14:
        /*002c*/ 	.word	0x00000000
        /*0030*/ 	.short	0x0001
        /*0032*/ 	.short	0x0008
        /*0034*/ 	.byte	0x00, 0xf4, 0x21, 0x00


	//----- nvinfo : EIATTR_KPARAM_INFO
	.align		4
.L_15:
        /*0038*/ 	.byte	0x04, 0x17
        /*003a*/ 	.short	(.L_17 - .L_16)
.L_16:
        /*003c*/ 	.word	0x00000000
        /*0040*/ 	.short	0x0000
        /*0042*/ 	.short	0x0000
        /*0044*/ 	.byte	0x00, 0xf4, 0x21, 0x00


	//----- nvinfo : EIATTR_SPARSE_MMA_MASK
	.align		4
.L_17:
        /*0048*/ 	.byte	0x03, 0x50
        /*004a*/ 	.short	0x0000


	//----- nvinfo : EIATTR_MAXREG_COUNT
	.align		4
        /*004c*/ 	.byte	0x03, 0x1b
        /*004e*/ 	.short	0x00ff


	//----- nvinfo : EIATTR_EXIT_INSTR_OFFSETS
	.align		4
        /*0050*/ 	.byte	0x04, 0x1c
        /*0052*/ 	.short	(.L_19 - .L_18)


	//   ....[0]....
.L_18:
        /*0054*/ 	.word	0x00000230


	//----- nvinfo : EIATTR_REQNTID
	.align		4
.L_19:
        /*0058*/ 	.byte	0x04, 0x10
        /*005a*/ 	.short	(.L_21 - .L_20)
.L_20:
        /*005c*/ 	.word	0x00000080
        /*0060*/ 	.word	0x00000001
        /*0064*/ 	.word	0x00000001


	//----- nvinfo : EIATTR_CBANK_PARAM_SIZE
	.align		4
.L_21:
        /*0068*/ 	.byte	0x03, 0x19
        /*006a*/ 	.short	0x001c


	//----- nvinfo : EIATTR_PARAM_CBANK
	.align		4
        /*006c*/ 	.byte	0x04, 0x0a
        /*006e*/ 	.short	(.L_23 - .L_22)
	.align		4
.L_22:
        /*0070*/ 	.word	index@(.nv.constant0.triton_poi_fused_convolution_relu_threshold_backward_17)
        /*0074*/ 	.short	0x0210
        /*0076*/ 	.short	0x001c


	//----- nvinfo : EIATTR_SW_WAR
	.align		4
.L_23:
        /*0078*/ 	.byte	0x04, 0x36
        /*007a*/ 	.short	(.L_25 - .L_24)
.L_24:
        /*007c*/ 	.word	0x00000008
.L_25:


//--------------------- .nv.callgraph             --------------------------
	.section	.nv.callgraph,"",@"SHT_CUDA_CALLGRAPH"
	.align	4
	.sectionentsize	8
	.align		4
        /*0000*/ 	.word	0x00000000
	.align		4
        /*0004*/ 	.word	0xffffffff
	.align		4
        /*0008*/ 	.word	0x00000000
	.align		4
        /*000c*/ 	.word	0xfffffffe
	.align		4
        /*0010*/ 	.word	0x00000000
	.align		4
        /*0014*/ 	.word	0xfffffffd
	.align		4
        /*0018*/ 	.word	0x00000000
	.align		4
        /*001c*/ 	.word	0xfffffffc


//--------------------- .text.triton_poi_fused_convolution_relu_threshold_backward_17 --------------------------
	.section	.text.triton_poi_fused_convolution_relu_threshold_backward_17,"ax",@progbits
	.align	128
        .global         triton_poi_fused_convolution_relu_threshold_backward_17
        .type           triton_poi_fused_convolution_relu_threshold_backward_17,@function
        .size           triton_poi_fused_convolution_relu_threshold_backward_17,(.L_x_1 - triton_poi_fused_convolution_relu_threshold_backward_17)
        .other          triton_poi_fused_convolution_relu_threshold_backward_17,@"STO_CUDA_ENTRY STV_DEFAULT"
triton_poi_fused_convolution_relu_threshold_backward_17:
.text.triton_poi_fused_convolution_relu_threshold_backward_17:
[----:B------:R-:W-:Y:S01]  /*0000*/  LDC R1, c[0x0][0x28] ;  /* 0x00000a00ff017b82 */ /* 0x000fe20000000800 */
[----:B------:R-:W1:Y:S07]  /*0010*/  S2R R0, SR_TID.X ;  /* 0x0000000000007919 */ /* 0x000e6e0000002100 */
[----:B------:R-:W2:Y:S01]  /*0020*/  LDC.64 R2, c[0x0][0x210] ;  /* 0x00008400ff027b82 */ /* 0x000ea20000000a00 */
[----:B------:R-:W-:Y:S01]  /*0030*/  ULDC.64 UR4, c[0x0][0x208] ;  /* 0x0000820000047ab9 */ /* 0x000fe20000000a00 */
[----:B------:R-:W-:Y:S01]  /*0040*/  ULDC.64 UR6, c[0x0][0x220] ;  /* 0x0000880000067ab9 */ /* 0x000fe20000000a00 */
[----:B------:R-:W3:Y:S05]  /*0050*/  S2R R7, SR_CTAID.X ;  /* 0x0000000000077919 */ /* 0x000eea0000002500 */
[----:B------:R-:W4:Y:S01]  /*0060*/  LDC.64 R4, c[0x0][0x218] ;  /* 0x00008600ff047b82 */ /* 0x000f220000000a00 */
[----:B-1----:R-:W-:Y:S01]  /*0070*/  IMAD.SHL.U32 R0, R0, 0x2, RZ ;  /* 0x0000000200007824 */ /* 0x002fe200078e00ff */
[----:B---3--:R-:W-:-:S04]  /*0080*/  SHF.R.S32.HI R6, RZ, 0x17, R7 ;  /* 0x00000017ff067819 */ /* 0x008fc80000011407 */
[----:B------:R-:W-:Y:S02]  /*0090*/  LOP3.LUT R0, R0, 0xfe, RZ, 0xc0, !PT ;  /* 0x000000fe00007812 */ /* 0x000fe400078ec0ff */
[----:B------:R-:W-:-:S03]  /*00a0*/  SGXT R6, R6, 0x1 ;  /* 0x000000010606781a */ /* 0x000fc60000000200 */
[----:B------:R-:W-:-:S04]  /*00b0*/  IMAD R7, R7, 0x100, R0 ;  /* 0x0000010007077824 */ /* 0x000fc800078e0200 */
[----:B--2---:R-:W-:Y:S01]  /*00c0*/  IMAD.WIDE R2, R7, 0x4, R2 ;  /* 0x0000000407027825 */ /* 0x004fe200078e0202 */
[----:B------:R-:W-:-:S04]  /*00d0*/  LEA.HI R6, R6, R7, RZ, 0x6 ;  /* 0x0000000706067211 */ /* 0x000fc800078f30ff */
[----:B------:R-:W-:Y:S01]  /*00e0*/  SHF.R.S32.HI R6, RZ, 0x6, R6 ;  /* 0x00000006ff067819 */ /* 0x000fe20000011406 */
[----:B------:R-:W2:Y:S03]  /*00f0*/  LDG.E.64 R2, desc[UR4][R2.64] ;  /* 0x0000000402027981 */ /* 0x000ea6000c1e1b00 */
[----:B------:R-:W-:-:S04]  /*0100*/  LEA.HI R0, R6, R6, RZ, 0x6 ;  /* 0x0000000606007211 */ /* 0x000fc800078f30ff */
[----:B------:R-:W-:-:S05]  /*0110*/  LOP3.LUT R9, R0, 0xffffffc0, RZ, 0xc0, !PT ;  /* 0xffffffc000097812 */ /* 0x000fca00078ec0ff */
[----:B------:R-:W-:-:S04]  /*0120*/  IMAD.IADD R9, R6, 0x1, -R9 ;  /* 0x0000000106097824 */ /* 0x000fc800078e0a09 */
[----:B----4-:R-:W-:-:S06]  /*0130*/  IMAD.WIDE R4, R9, 0x4, R4 ;  /* 0x0000000409047825 */ /* 0x010fcc00078e0204 */
[----:B------:R-:W2:Y:S02]  /*0140*/  LDG.E.EL R4, desc[UR4][R4.64] ;  /* 0x0000000404047981 */ /* 0x000ea4000c2e1900 */
[C-C-:B--2---:R-:W-:Y:S01]  /*0150*/  FADD R0, R2.reuse, R4.reuse ;  /* 0x0000000402007221 */ /* 0x144fe20000000000 */
[C---:B------:R-:W-:Y:S01]  /*0160*/  FADD R6, R3.reuse, R4 ;  /* 0x0000000403067221 */ /* 0x040fe20000000000 */
[-C--:B------:R-:W-:Y:S02]  /*0170*/  FSETP.GEU.AND P1, PT, R2, -R4.reuse, PT ;  /* 0x800000040200720b */ /* 0x080fe40003f2e000 */
[----:B------:R-:W-:Y:S02]  /*0180*/  FSETP.GEU.AND P0, PT, R3, -R4, PT ;  /* 0x800000040300720b */ /* 0x000fe40003f0e000 */
[----:B------:R-:W-:Y:S02]  /*0190*/  FSEL R0, R0, RZ, P1 ;  /* 0x000000ff00007208 */ /* 0x000fe40000800000 */
[----:B------:R-:W-:-:S02]  /*01a0*/  FSEL R6, R6, RZ, P0 ;  /* 0x000000ff06067208 */ /* 0x000fc40000000000 */
[----:B------:R-:W-:Y:S02]  /*01b0*/  FSETP.GTU.AND P1, PT, R0, RZ, PT ;  /* 0x000000ff0000720b */ /* 0x000fe40003f2c000 */
[----:B------:R-:W-:Y:S02]  /*01c0*/  FSETP.GTU.AND P0, PT, R6, RZ, PT ;  /* 0x000000ff0600720b */ /* 0x000fe40003f0c000 */
[----:B------:R-:W-:Y:S02]  /*01d0*/  SEL R0, RZ, 0x1, P1 ;  /* 0x00000001ff007807 */ /* 0x000fe40000800000 */
[----:B------:R-:W-:Y:S02]  /*01e0*/  SEL R5, RZ, 0x100, P0 ;  /* 0x00000100ff057807 */ /* 0x000fe40000000000 */
[----:B------:R-:W-:-:S03]  /*01f0*/  IADD3 R2, P2, R7, UR6, RZ ;  /* 0x0000000607027c10 */ /* 0x000fc6000ff5e0ff */
[----:B------:R-:W-:Y:S01]  /*0200*/  IMAD.IADD R5, R0, 0x1, R5 ;  /* 0x0000000100057824 */ /* 0x000fe200078e0205 */
[----:B------:R-:W-:-:S05]  /*0210*/  LEA.HI.X.SX32 R3, R7, UR7, 0x1, P2 ;  /* 0x0000000707037c11 */ /* 0x000fca00090f0eff */
[----:B------:R-:W-:Y:S01]  /*0220*/  STG.E.U16 desc[UR4][R2.64], R5 ;  /* 0x0000000502007986 */ /* 0x000fe2000c101504 */
[----:B------:R-:W-:Y:S05]  /*0230*/  EXIT ;  /* 0x000000000000794d */ /* 0x000fea0003800000 */
.L_x_0:
[----:B------:R-:W-:-:S00]  /*0240*/  BRA `(.L_x_0) ;  /* 0xfffffffc00fc7947 */ /* 0x000fc0000383ffff */
[----:B------:R-:W-:-:S00]  /*0250*/  NOP ;  /* 0x0000000000007918 */ /* 0x000fc00000000000 */
        /* <DEDUP_REMOVED lines=10> */
.L_x_1:


//--------------------- .nv.constant0.triton_poi_fused_convolution_relu_threshold_backward_17 --------------------------
	.section	.nv.constant0.triton_poi_fused_convolution_relu_threshold_backward_17,"a",@progbits
	.sectionflags	@""
	.align	4
.nv.constant0.triton_poi_fused_convolution_relu_threshold_backward_17:
	.zero		556
